//
// Generated by NVIDIA NVVM Compiler
//
// Compiler Build ID: CL-36424714
// Cuda compilation tools, release 13.0, V13.0.88
// Based on NVVM 20.0.0
//

.version 9.0
.target sm_100
.address_size 64

	// .globl	_Z7kernel1v
.extern .func  (.param .b32 func_retval0) vprintf
(
	.param .b64 vprintf_param_0,
	.param .b64 vprintf_param_1
)
;
.global .align 1 .b8 $str[8] = {37, 100, 33, 61, 37, 100, 10};

.visible .entry _Z7kernel1v()
{
	.local .align 8 .b8 	__local_depot0[8];
	.reg .b64 	%SP;
	.reg .b64 	%SPL;
	.reg .pred 	%p<5>;
	.reg .b32 	%r<45>;
	.reg .b64 	%rd<5>;

	mov.u64 	%SPL, __local_depot0;
	cvta.local.u64 	%SP, %SPL;
	mov.u32 	%r24, %tid.x;
	add.s32 	%r1, %r24, 1;
	and.b32  	%r2, %r1, 3;
	setp.lt.u32 	%p1, %r24, 3;
	mov.b32 	%r42, 1;
	mov.u32 	%r44, %r42;
	@%p1 bra 	$L__BB0_4;
	and.b32  	%r27, %r1, 2044;
	neg.s32 	%r35, %r27;
	mov.b32 	%r44, 1;
	mov.b32 	%r36, 2;
$L__BB0_2:
	add.s32 	%r28, %r36, -1;
	mul.lo.s32 	%r29, %r28, %r44;
	add.s32 	%r30, %r36, 2;
	mul.lo.s32 	%r31, %r36, %r29;
	mad.lo.s32 	%r32, %r31, %r36, %r31;
	mul.lo.s32 	%r44, %r30, %r32;
	add.s32 	%r36, %r36, 4;
	add.s32 	%r35, %r35, 4;
	setp.ne.s32 	%p2, %r35, 0;
	@%p2 bra 	$L__BB0_2;
	add.s32 	%r42, %r36, -1;
$L__BB0_4:
	setp.eq.s32 	%p3, %r2, 0;
	@%p3 bra 	$L__BB0_7;
	neg.s32 	%r41, %r2;
$L__BB0_6:
	.pragma "nounroll";
	mul.lo.s32 	%r44, %r42, %r44;
	add.s32 	%r42, %r42, 1;
	add.s32 	%r41, %r41, 1;
	setp.ne.s32 	%p4, %r41, 0;
	@%p4 bra 	$L__BB0_6;
$L__BB0_7:
	add.u64 	%rd1, %SP, 0;
	add.u64 	%rd2, %SPL, 0;
	st.local.v2.u32 	[%rd2], {%r1, %r44};
	mov.u64 	%rd3, $str;
	cvta.global.u64 	%rd4, %rd3;
	{ // callseq 0, 0
	.param .b64 param0;
	st.param.b64 	[param0], %rd4;
	.param .b64 param1;
	st.param.b64 	[param1], %rd1;
	.param .b32 retval0;
	call.uni (retval0), 
	vprintf, 
	(
	param0, 
	param1
	);
	ld.param.b32 	%r33, [retval0];
	} // callseq 0
	ret;

}


// ===== COMPILED SASS (sm_100) =====

	.target	sm_100

	.elftype	@"ET_EXEC"


//--------------------- .note.nv.tkinfo           --------------------------
	.section	.note.nv.tkinfo,"",@"SHT_NOTE"
	.sectionflags	@"SHF_NOTE_NV_TKINFO"
	.tkinfo
        /*0018*/ 	.word	0x00000002
        /*0030*/ 	.string	""
        /*0030*/ 	.string	"ptxas"
        /*0030*/ 	.string	"Cuda compilation tools, release 13.0, V13.0.88"
        /*0030*/ 	.string	"Build cuda_13.0.r13.0/compiler.36424714_0"
        /*0030*/ 	.string	"-arch sm_100 -m 64 "



//--------------------- .note.nv.cuinfo           --------------------------
	.section	.note.nv.cuinfo,"",@"SHT_NOTE"
	.sectionflags	@"SHF_NOTE_NV_CUINFO"
        /*0018*/ 	.short	0x0002
        /*001a*/ 	.short	0x0064
        /*001c*/ 	.short	0x0082
	.zero		2


//--------------------- .nv.info                  --------------------------
	.section	.nv.info,"",@"SHT_CUDA_INFO"
	.align	4


	//----- nvinfo : EIATTR_REGCOUNT
	.align		4
        /*0000*/ 	.byte	0x04, 0x2f
        /*0002*/ 	.short	(.L_2 - .L_1)
	.align		4
.L_1:
        /*0004*/ 	.word	index@(_Z7kernel1v)
        /*0008*/ 	.word	0x00000018


	//----- nvinfo : EIATTR_FRAME_SIZE
	.align		4
.L_2:
        /*000c*/ 	.byte	0x04, 0x11
        /*000e*/ 	.short	(.L_4 - .L_3)
	.align		4
.L_3:
        /*0010*/ 	.word	index@(_Z7kernel1v)
        /*0014*/ 	.word	0x00000008


	//----- nvinfo : EIATTR_MIN_STACK_SIZE
	.align		4
.L_4:
        /*0018*/ 	.byte	0x04, 0x12
        /*001a*/ 	.short	(.L_6 - .L_5)
	.align		4
.L_5:
        /*001c*/ 	.word	index@(_Z7kernel1v)
        /*0020*/ 	.word	0x00000008
.L_6:


//--------------------- .nv.compat                --------------------------
	.section	.nv.compat,"",@"SHT_CUDA_COMPAT_INFO"
	.align	4
        /*0000*/ 	.byte	0x02, 0x09, 0x00, 0x00, 0x02, 0x02, 0x01, 0x00, 0x02, 0x05, 0x05, 0x00, 0x03, 0x07, 0x01, 0x01
        /*0010*/ 	.byte	0x02, 0x03, 0x00, 0x00, 0x02, 0x06, 0x01, 0x00, 0x04, 0x0b, 0x08, 0x00, 0x09, 0x00, 0x00, 0x00
        /*0020*/ 	.byte	0x00, 0x00, 0x00, 0x00


//--------------------- .nv.info._Z7kernel1v      --------------------------
	.section	.nv.info._Z7kernel1v,"",@"SHT_CUDA_INFO"
	.sectionflags	@""
	.align	4


	//----- nvinfo : EIATTR_CUDA_API_VERSION
	.align		4
        /*0000*/ 	.byte	0x04, 0x37
        /*0002*/ 	.short	(.L_8 - .L_7)
.L_7:
        /*0004*/ 	.word	0x00000082


	//----- nvinfo : EIATTR_SPARSE_MMA_MASK
	.align		4
.L_8:
        /*0008*/ 	.byte	0x03, 0x50
        /*000a*/ 	.short	0x0000


	//----- nvinfo : EIATTR_MAXREG_COUNT
	.align		4
        /*000c*/ 	.byte	0x03, 0x1b
        /*000e*/ 	.short	0x00ff


	//----- nvinfo : EIATTR_EXTERNS
	.align		4
        /*0010*/ 	.byte	0x04, 0x0f
        /*0012*/ 	.short	(.L_10 - .L_9)


	//   ....[0]....
	.align		4
.L_9:
        /*0014*/ 	.word	index@(vprintf)


	//----- nvinfo : EIATTR_MERCURY_ISA_VERSION
	.align		4
.L_10:
        /*0018*/ 	.byte	0x03, 0x5f
        /*001a*/ 	.short	0x0101


	//----- nvinfo : EIATTR_VRC_CTA_INIT_COUNT
	.align		4
        /*001c*/ 	.byte	0x02, 0x4a
	.zero		1
	.zero		1


	//----- nvinfo : EIATTR_SYSCALL_OFFSETS
	.align		4
        /*0020*/ 	.byte	0x04, 0x46
        /*0022*/ 	.short	(.L_12 - .L_11)


	//   ....[0]....
.L_11:
        /*0024*/ 	.word	0x00000700


	//----- nvinfo : EIATTR_EXIT_INSTR_OFFSETS
	.align		4
.L_12:
        /*0028*/ 	.byte	0x04, 0x1c
        /*002a*/ 	.short	(.L_14 - .L_13)


	//   ....[0]....
.L_13:
        /*002c*/ 	.word	0x00000710


	//----- nvinfo : EIATTR_CRS_STACK_SIZE
	.align		4
.L_14:
        /*0030*/ 	.byte	0x04, 0x1e
        /*0032*/ 	.short	(.L_16 - .L_15)
.L_15:
        /*0034*/ 	.word	0x00000000


	//----- nvinfo : EIATTR_SW_WAR
	.align		4
.L_16:
        /*0038*/ 	.byte	0x04, 0x36
        /*003a*/ 	.short	(.L_18 - .L_17)
.L_17:
        /*003c*/ 	.word	0x00000008
.L_18:


//--------------------- .nv.callgraph             --------------------------
	.section	.nv.callgraph,"",@"SHT_CUDA_CALLGRAPH"
	.align	4
	.sectionentsize	8
	.align		4
        /*0000*/ 	.word	0x00000000
	.align		4
        /*0004*/ 	.word	0xffffffff
	.align		4
        /*0008*/ 	.word	index@(_Z7kernel1v)
	.align		4
        /*000c*/ 	.word	index@(vprintf)
	.align		4
        /*0010*/ 	.word	0x00000000
	.align		4
        /*0014*/ 	.word	0xfffffffe
	.align		4
        /*0018*/ 	.word	0x00000000
	.align		4
        /*001c*/ 	.word	0xfffffffd
	.align		4
        /*0020*/ 	.word	0x00000000
	.align		4
        /*0024*/ 	.word	0xfffffffc


//--------------------- .nv.constant4             --------------------------
	.section	.nv.constant4,"a",@progbits
	.align	8
	.align		8
.nv.constant4:
        /*0000*/ 	.dword	vprintf
	.align		8
        /*0008*/ 	.dword	$str


//--------------------- .text._Z7kernel1v         --------------------------
	.section	.text._Z7kernel1v,"ax",@progbits
	.align	128
        .global         _Z7kernel1v
        .type           _Z7kernel1v,@function
        .size           _Z7kernel1v,(.L_x_15 - _Z7kernel1v)
        .other          _Z7kernel1v,@"STO_CUDA_ENTRY STV_DEFAULT"
_Z7kernel1v:
.text._Z7kernel1v:
[----:B------:R-:W0:Y:S01]  /*0000*/  LDC R1, c[0x0][0x37c] ;  /* 0x0000df00ff017b82 */ /* 0x000e220000000800 */
[----:B------:R-:W1:Y:S01]  /*0010*/  S2R R2, SR_TID.X ;  /* 0x0000000000027919 */ /* 0x000e620000002100 */
[----:B------:R-:W2:Y:S01]  /*0020*/  LDCU UR4, c[0x0][0x2f8] ;  /* 0x00005f00ff0477ac */ /* 0x000ea20008000800 */
[----:B0-----:R-:W-:Y:S01]  /*0030*/  IADD3 R1, PT, PT, R1, -0x8, RZ ;  /* 0xfffffff801017810 */ /* 0x001fe20007ffe0ff */
[----:B------:R-:W-:Y:S01]  /*0040*/  BSSY.RECONVERGENT B1, `(.L_x_0) ;  /* 0x000005a000017945 */ /* 0x000fe20003800200 */
[----:B------:R-:W-:Y:S01]  /*0050*/  HFMA2 R8, -RZ, RZ, 0, 5.9604644775390625e-08 ;  /* 0x00000001ff087431 */ /* 0x000fe200000001ff */
[----:B------:R-:W0:Y:S01]  /*0060*/  LDCU UR5, c[0x0][0x2fc] ;  /* 0x00005f80ff0577ac */ /* 0x000e220008000800 */
[----:B------:R-:W-:Y:S01]  /*0070*/  IMAD.MOV.U32 R3, RZ, RZ, 0x1 ;  /* 0x00000001ff037424 */ /* 0x000fe200078e00ff */
[----:B--2---:R-:W-:-:S04]  /*0080*/  IADD3 R6, P1, PT, R1, UR4, RZ ;  /* 0x0000000401067c10 */ /* 0x004fc8000ff3e0ff */
[----:B0-----:R-:W-:Y:S02]  /*0090*/  IADD3.X R7, PT, PT, RZ, UR5, RZ, P1, !PT ;  /* 0x00000005ff077c10 */ /* 0x001fe40008ffe4ff */
[C---:B-1----:R-:W-:Y:S01]  /*00a0*/  ISETP.GE.U32.AND P0, PT, R2.reuse, 0x3, PT ;  /* 0x000000030200780c */ /* 0x042fe20003f06070 */
[----:B------:R-:W-:-:S05]  /*00b0*/  VIADD R2, R2, 0x1 ;  /* 0x0000000102027836 */ /* 0x000fca0000000000 */
[----:B------:R-:W-:-:S07]  /*00c0*/  LOP3.LUT R4, R2, 0x3, RZ, 0xc0, !PT ;  /* 0x0000000302047812 */ /* 0x000fce00078ec0ff */
[----:B------:R-:W-:Y:S05]  /*00d0*/  @!P0 BRA `(.L_x_1) ;  /* 0x0000000400408947 */ /* 0x000fea0003800000 */
[----:B------:R-:W-:Y:S01]  /*00e0*/  LOP3.LUT R0, R2, 0x7fc, RZ, 0xc0, !PT ;  /* 0x000007fc02007812 */ /* 0x000fe200078ec0ff */
[----:B------:R-:W-:Y:S01]  /*00f0*/  BSSY.RECONVERGENT B0, `(.L_x_2) ;  /* 0x000004d000007945 */ /* 0x000fe20003800200 */
[----:B------:R-:W-:Y:S01]  /*0100*/  MOV R5, 0x2 ;  /* 0x0000000200057802 */ /* 0x000fe20000000f00 */
[----:B------:R-:W-:Y:S02]  /*0110*/  IMAD.MOV.U32 R3, RZ, RZ, 0x1 ;  /* 0x00000001ff037424 */ /* 0x000fe400078e00ff */
[----:B------:R-:W-:-:S05]  /*0120*/  IMAD.MOV R0, RZ, RZ, -R0 ;  /* 0x000000ffff007224 */ /* 0x000fca00078e0a00 */
[----:B------:R-:W-:-:S13]  /*0130*/  ISETP.GE.AND P0, PT, R0, RZ, PT ;  /* 0x000000ff0000720c */ /* 0x000fda0003f06270 */
[----:B------:R-:W-:Y:S05]  /*0140*/  @P0 BRA `(.L_x_3) ;  /* 0x0000000000f40947 */ /* 0x000fea0003800000 */
[----:B------:R-:W-:Y:S01]  /*0150*/  IADD3 R8, PT, PT, -R0, RZ, RZ ;  /* 0x000000ff00087210 */ /* 0x000fe20007ffe1ff */
[----:B------:R-:W-:Y:S01]  /*0160*/  BSSY.RECONVERGENT B2, `(.L_x_4) ;  /* 0x0000024000027945 */ /* 0x000fe20003800200 */
[----:B------:R-:W-:Y:S02]  /*0170*/  PLOP3.LUT P0, PT, PT, PT, PT, 0x80, 0x8 ;  /* 0x000000000008781c */ /* 0x000fe40003f0f070 */
[----:B------:R-:W-:-:S13]  /*0180*/  ISETP.GT.AND P1, PT, R8, 0xc, PT ;  /* 0x0000000c0800780c */ /* 0x000fda0003f24270 */
[----:B------:R-:W-:Y:S05]  /*0190*/  @!P1 BRA `(.L_x_5) ;  /* 0x0000000000809947 */ /* 0x000fea0003800000 */
[----:B------:R-:W-:-:S13]  /*01a0*/  PLOP3.LUT P0, PT, PT, PT, PT, 0x8, 0x80 ;  /* 0x000000000080781c */ /* 0x000fda0003f0e170 */
.L_x_6:
[C---:B------:R-:W-:Y:S01]  /*01b0*/  IADD3 R8, PT, PT, R5.reuse, -0x1, RZ ;  /* 0xffffffff05087810 */ /* 0x040fe20007ffe0ff */
[----:B------:R-:W-:Y:S01]  /*01c0*/  VIADD R0, R0, 0x10 ;  /* 0x0000001000007836 */ /* 0x000fe20000000000 */
[----:B------:R-:W-:-:S03]  /*01d0*/  IADD3 R10, PT, PT, R5, 0x3, RZ ;  /* 0x00000003050a7810 */ /* 0x000fc60007ffe0ff */
[----:B------:R-:W-:Y:S01]  /*01e0*/  IMAD R8, R8, R3, RZ ;  /* 0x0000000308087224 */ /* 0x000fe200078e02ff */
[----:B------:R-:W-:Y:S01]  /*01f0*/  ISETP.GE.AND P1, PT, R0, -0xc, PT ;  /* 0xfffffff40000780c */ /* 0x000fe20003f26270 */
[----:B------:R-:W-:Y:S02]  /*0200*/  VIADD R3, R5, 0x2 ;  /* 0x0000000205037836 */ /* 0x000fe40000000000 */
[----:B------:R-:W-:-:S04]  /*0210*/  IMAD R8, R8, R5, RZ ;  /* 0x0000000508087224 */ /* 0x000fc800078e02ff */
[----:B------:R-:W-:-:S04]  /*0220*/  IMAD R8, R8, R5, R8 ;  /* 0x0000000508087224 */ /* 0x000fc800078e0208 */
[----:B------:R-:W-:Y:S01]  /*0230*/  IMAD R3, R3, R8, RZ ;  /* 0x0000000803037224 */ /* 0x000fe200078e02ff */
[----:B------:R-:W-:-:S03]  /*0240*/  IADD3 R8, PT, PT, R5, 0x4, RZ ;  /* 0x0000000405087810 */ /* 0x000fc60007ffe0ff */
[----:B------:R-:W-:Y:S01]  /*0250*/  IMAD R3, R3, R10, RZ ;  /* 0x0000000a03037224 */ /* 0x000fe200078e02ff */
[----:B------:R-:W-:-:S03]  /*0260*/  IADD3 R10, PT, PT, R5, 0x7, RZ ;  /* 0x00000007050a7810 */ /* 0x000fc60007ffe0ff */
[C---:B------:R-:W-:Y:S02]  /*0270*/  IMAD R9, R8.reuse, R3, RZ ;  /* 0x0000000308097224 */ /* 0x040fe400078e02ff */
[----:B------:R-:W-:Y:S02]  /*0280*/  VIADD R3, R5, 0x6 ;  /* 0x0000000605037836 */ /* 0x000fe40000000000 */
        /* <DEDUP_REMOVED lines=10> */
[----:B------:R-:W-:-:S04]  /*0330*/  IMAD R3, R3, R10, RZ ;  /* 0x0000000a03037224 */ /* 0x000fc800078e02ff */
[C---:B------:R-:W-:Y:S01]  /*0340*/  IMAD R9, R8.reuse, R3, RZ ;  /* 0x0000000308097224 */ /* 0x040fe200078e02ff */
[C---:B------:R-:W-:Y:S02]  /*0350*/  IADD3 R3, PT, PT, R5.reuse, 0xe, RZ ;  /* 0x0000000e05037810 */ /* 0x040fe40007ffe0ff */
[----:B------:R-:W-:Y:S01]  /*0360*/  IADD3 R5, PT, PT, R5, 0x10, RZ ;  /* 0x0000001005057810 */ /* 0x000fe20007ffe0ff */
[----:B------:R-:W-:-:S04]  /*0370*/  IMAD R8, R8, R9, R9 ;  /* 0x0000000908087224 */ /* 0x000fc800078e0209 */
[----:B------:R-:W-:Y:S01]  /*0380*/  IMAD R3, R3, R8, RZ ;  /* 0x0000000803037224 */ /* 0x000fe200078e02ff */
[----:B------:R-:W-:Y:S06]  /*0390*/  @!P1 BRA `(.L_x_6) ;  /* 0xfffffffc00849947 */ /* 0x000fec000383ffff */
.L_x_5:
[----:B------:R-:W-:Y:S05]  /*03a0*/  BSYNC.RECONVERGENT B2 ;  /* 0x0000000000027941 */ /* 0x000fea0003800200 */
.L_x_4:
[----:B------:R-:W-:Y:S01]  /*03b0*/  IMAD.MOV R8, RZ, RZ, -R0 ;  /* 0x000000ffff087224 */ /* 0x000fe200078e0a00 */
[----:B------:R-:W-:Y:S04]  /*03c0*/  BSSY.RECONVERGENT B2, `(.L_x_7) ;  /* 0x0000013000027945 */ /* 0x000fe80003800200 */
[----:B------:R-:W-:-:S13]  /*03d0*/  ISETP.GT.AND P1, PT, R8, 0x4, PT ;  /* 0x000000040800780c */ /* 0x000fda0003f24270 */
[----:B------:R-:W-:Y:S05]  /*03e0*/  @!P1 BRA `(.L_x_8) ;  /* 0x0000000000409947 */ /* 0x000fea0003800000 */
[C---:B------:R-:W-:Y:S01]  /*03f0*/  IADD3 R8, PT, PT, R5.reuse, -0x1, RZ ;  /* 0xffffffff05087810 */ /* 0x040fe20007ffe0ff */
[----:B------:R-:W-:Y:S01]  /*0400*/  VIADD R10, R5, 0x3 ;  /* 0x00000003050a7836 */ /* 0x000fe20000000000 */
[----:B------:R-:W-:Y:S01]  /*0410*/  PLOP3.LUT P0, PT, PT, PT, PT, 0x8, 0x80 ;  /* 0x000000000080781c */ /* 0x000fe20003f0e170 */
[----:B------:R-:W-:Y:S02]  /*0420*/  VIADD R0, R0, 0x8 ;  /* 0x0000000800007836 */ /* 0x000fe40000000000 */
[----:B------:R-:W-:Y:S01]  /*0430*/  IMAD R8, R3, R8, RZ ;  /* 0x0000000803087224 */ /* 0x000fe200078e02ff */
[----:B------:R-:W-:-:S03]  /*0440*/  IADD3 R3, PT, PT, R5, 0x2, RZ ;  /* 0x0000000205037810 */ /* 0x000fc60007ffe0ff */
[----:B------:R-:W-:-:S04]  /*0450*/  IMAD R8, R5, R8, RZ ;  /* 0x0000000805087224 */ /* 0x000fc800078e02ff */
        /* <DEDUP_REMOVED lines=8> */
[----:B------:R-:W-:-:S07]  /*04e0*/  IMAD R3, R3, R8, RZ ;  /* 0x0000000803037224 */ /* 0x000fce00078e02ff */
.L_x_8:
[----:B------:R-:W-:Y:S05]  /*04f0*/  BSYNC.RECONVERGENT B2 ;  /* 0x0000000000027941 */ /* 0x000fea0003800200 */
.L_x_7:
[----:B------:R-:W-:-:S13]  /*0500*/  ISETP.NE.OR P0, PT, R0, RZ, P0 ;  /* 0x000000ff0000720c */ /* 0x000fda0000705670 */
[----:B------:R-:W-:Y:S05]  /*0510*/  @!P0 BRA `(.L_x_9) ;  /* 0x0000000000288947 */ /* 0x000fea0003800000 */
.L_x_3:
[----:B------:R-:W-:Y:S01]  /*0520*/  VIADD R0, R0, 0x4 ;  /* 0x0000000400007836 */ /* 0x000fe20000000000 */
[----:B------:R-:W-:-:S04]  /*0530*/  IADD3 R8, PT, PT, R5, -0x1, RZ ;  /* 0xffffffff05087810 */ /* 0x000fc80007ffe0ff */
[----:B------:R-:W-:Y:S01]  /*0540*/  ISETP.NE.AND P0, PT, R0, RZ, PT ;  /* 0x000000ff0000720c */ /* 0x000fe20003f05270 */
[----:B------:R-:W-:Y:S01]  /*0550*/  IMAD R8, R8, R3, RZ ;  /* 0x0000000308087224 */ /* 0x000fe200078e02ff */
[----:B------:R-:W-:-:S03]  /*0560*/  IADD3 R3, PT, PT, R5, 0x2, RZ ;  /* 0x0000000205037810 */ /* 0x000fc60007ffe0ff */
[----:B------:R-:W-:-:S04]  /*0570*/  IMAD R8, R8, R5, RZ ;  /* 0x0000000508087224 */ /* 0x000fc800078e02ff */
[----:B------:R-:W-:Y:S01]  /*0580*/  IMAD R8, R8, R5, R8 ;  /* 0x0000000508087224 */ /* 0x000fe200078e0208 */
[----:B------:R-:W-:-:S03]  /*0590*/  IADD3 R5, PT, PT, R5, 0x4, RZ ;  /* 0x0000000405057810 */ /* 0x000fc60007ffe0ff */
[----:B------:R-:W-:Y:S01]  /*05a0*/  IMAD R3, R3, R8, RZ ;  /* 0x0000000803037224 */ /* 0x000fe200078e02ff */
[----:B------:R-:W-:Y:S06]  /*05b0*/  @P0 BRA `(.L_x_3) ;  /* 0xfffffffc00d80947 */ /* 0x000fec000383ffff */
.L_x_9:
[----:B------:R-:W-:Y:S05]  /*05c0*/  BSYNC.RECONVERGENT B0 ;  /* 0x0000000000007941 */ /* 0x000fea0003800200 */
.L_x_2:
[----:B------:R-:W-:-:S07]  /*05d0*/  VIADD R8, R5, 0xffffffff ;  /* 0xffffffff05087836 */ /* 0x000fce0000000000 */
.L_x_1:
[----:B------:R-:W-:Y:S05]  /*05e0*/  BSYNC.RECONVERGENT B1 ;  /* 0x0000000000017941 */ /* 0x000fea0003800200 */
.L_x_0:
[----:B------:R-:W-:Y:S01]  /*05f0*/  ISETP.NE.AND P0, PT, R4, RZ, PT ;  /* 0x000000ff0400720c */ /* 0x000fe20003f05270 */
[----:B------:R-:W-:Y:S01]  /*0600*/  BSSY.RECONVERGENT B0, `(.L_x_10) ;  /* 0x0000009000007945 */ /* 0x000fe20003800200 */
[----:B------:R-:W-:-:S11]  /*0610*/  MOV R0, 0x0 ;  /* 0x0000000000007802 */ /* 0x000fd60000000f00 */
[----:B------:R-:W-:Y:S05]  /*0620*/  @!P0 BRA `(.L_x_11) ;  /* 0x0000000000188947 */ /* 0x000fea0003800000 */
[----:B------:R-:W-:-:S07]  /*0630*/  IADD3 R4, PT, PT, -R4, RZ, RZ ;  /* 0x000000ff04047210 */ /* 0x000fce0007ffe1ff */
.L_x_12:
[----:B------:R-:W-:Y:S01]  /*0640*/  IADD3 R4, PT, PT, R4, 0x1, RZ ;  /* 0x0000000104047810 */ /* 0x000fe20007ffe0ff */
[----:B------:R-:W-:Y:S02]  /*0650*/  IMAD R3, R3, R8, RZ ;  /* 0x0000000803037224 */ /* 0x000fe400078e02ff */
[----:B------:R-:W-:Y:S01]  /*0660*/  VIADD R8, R8, 0x1 ;  /* 0x0000000108087836 */ /* 0x000fe20000000000 */
[----:B------:R-:W-:-:S13]  /*0670*/  ISETP.NE.AND P0, PT, R4, RZ, PT ;  /* 0x000000ff0400720c */ /* 0x000fda0003f05270 */
[----:B------:R-:W-:Y:S05]  /*0680*/  @P0 BRA `(.L_x_12) ;  /* 0xfffffffc00ec0947 */ /* 0x000fea000383ffff */
.L_x_11:
[----:B------:R-:W-:Y:S05]  /*0690*/  BSYNC.RECONVERGENT B0 ;  /* 0x0000000000007941 */ /* 0x000fea0003800200 */
.L_x_10:
[----:B------:R0:W1:Y:S01]  /*06a0*/  LDC.64 R8, c[0x4][R0] ;  /* 0x0100000000087b82 */ /* 0x0000620000000a00 */
[----:B------:R0:W-:Y:S01]  /*06b0*/  STL.64 [R1], R2 ;  /* 0x0000000201007387 */ /* 0x0001e20000100a00 */
[----:B------:R-:W2:Y:S02]  /*06c0*/  LDCU.64 UR4, c[0x4][0x8] ;  /* 0x01000100ff0477ac */ /* 0x000ea40008000a00 */
[----:B--2---:R-:W-:Y:S02]  /*06d0*/  MOV R4, UR4 ;  /* 0x0000000400047c02 */ /* 0x004fe40008000f00 */
[----:B0-----:R-:W-:-:S07]  /*06e0*/  MOV R5, UR5 ;  /* 0x0000000500057c02 */ /* 0x001fce0008000f00 */
[----:B------:R-:W-:-:S07]  /*06f0*/  LEPC R20, `(.L_x_13) ;  /* 0x000000001014794e */ /* 0x000fce0000000000 */
[----:B-1----:R-:W-:Y:S05]  /*0700*/  CALL.ABS.NOINC R8 ;  /* 0x0000000008007343 */ /* 0x002fea0003c00000 */
.L_x_13:
[----:B------:R-:W-:Y:S05]  /*0710*/  EXIT ;  /* 0x000000000000794d */ /* 0x000fea0003800000 */
.L_x_14:
[----:B------:R-:W-:-:S00]  /*0720*/  BRA `(.L_x_14) ;  /* 0xfffffffc00fc7947 */ /* 0x000fc0000383ffff */
[----:B------:R-:W-:-:S00]  /*0730*/  NOP ;  /* 0x0000000000007918 */ /* 0x000fc00000000000 */
        /* <DEDUP_REMOVED lines=12> */
.L_x_15:


//--------------------- .nv.global.init           --------------------------
	.section	.nv.global.init,"aw",@progbits
.nv.global.init:
	.type		$str,@object
	.size		$str,(.L_0 - $str)
$str:
        /*0000*/ 	.byte	0x25, 0x64, 0x21, 0x3d, 0x25, 0x64, 0x0a, 0x00
.L_0:


//--------------------- .nv.shared.reserved.0     --------------------------
	.section	.nv.shared.reserved.0,"aw",@nobits
	.weak		__nv_reservedSMEM_offset_0_alias
	.size		__nv_reservedSMEM_offset_0_alias, 0, 64
	.other		__nv_reservedSMEM_offset_0_alias,@"STO_CUDA_RESERVED_SHARED STV_DEFAULT"
__nv_reservedSMEM_offset_0_alias:
	.zero		0
	.zero		64


//--------------------- .nv.constant0._Z7kernel1v --------------------------
	.section	.nv.constant0._Z7kernel1v,"a",@progbits
	.sectionflags	@""
	.align	4
.nv.constant0._Z7kernel1v:
	.zero		896


//--------------------- SYMBOLS --------------------------

	.type		.nv.reservedSmem.offset0,@object
	.size		.nv.reservedSmem.offset0,0x4
	.type		vprintf,@function
